//
// Generated by NVIDIA NVVM Compiler
//
// Compiler Build ID: CL-36424714
// Cuda compilation tools, release 13.0, V13.0.88
// Based on NVVM 20.0.0
//

.version 9.0
.target sm_100
.address_size 64

	// .globl	_Z11eliminationPdii

.visible .entry _Z11eliminationPdii(
	.param .u64 .ptr .align 1 _Z11eliminationPdii_param_0,
	.param .u32 _Z11eliminationPdii_param_1,
	.param .u32 _Z11eliminationPdii_param_2
)
{
	.reg .pred 	%p<11>;
	.reg .b32 	%r<35>;
	.reg .b64 	%rd<37>;
	.reg .b64 	%fd<50>;

	ld.param.u64 	%rd6, [_Z11eliminationPdii_param_0];
	ld.param.u32 	%r17, [_Z11eliminationPdii_param_1];
	ld.param.u32 	%r18, [_Z11eliminationPdii_param_2];
	cvta.to.global.u64 	%rd1, %rd6;
	mov.u32 	%r1, %tid.x;
	setp.le.s32 	%p1, %r1, %r18;
	@%p1 bra 	$L__BB0_14;
	add.s32 	%r2, %r17, 1;
	mad.lo.s32 	%r3, %r1, %r17, %r1;
	add.s32 	%r19, %r3, %r18;
	mul.wide.s32 	%rd7, %r19, 8;
	add.s64 	%rd8, %rd1, %rd7;
	ld.global.f64 	%fd1, [%rd8];
	setp.eq.f64 	%p2, %fd1, 0d0000000000000000;
	@%p2 bra 	$L__BB0_14;
	neg.f64 	%fd3, %fd1;
	mul.lo.s32 	%r4, %r18, %r2;
	add.s32 	%r20, %r4, %r18;
	mul.wide.s32 	%rd9, %r20, 8;
	add.s64 	%rd10, %rd1, %rd9;
	ld.global.f64 	%fd4, [%rd10];
	div.rn.f64 	%fd2, %fd3, %fd4;
	setp.lt.s32 	%p3, %r17, 0;
	@%p3 bra 	$L__BB0_14;
	and.b32  	%r5, %r2, 7;
	setp.lt.u32 	%p4, %r17, 7;
	mov.b32 	%r33, 0;
	@%p4 bra 	$L__BB0_6;
	and.b32  	%r33, %r2, 2147483640;
	neg.s32 	%r31, %r33;
	mul.wide.u32 	%rd11, %r3, 8;
	add.s64 	%rd3, %rd1, 32;
	add.s64 	%rd36, %rd3, %rd11;
	mov.u32 	%r30, %r4;
$L__BB0_5:
	.pragma "nounroll";
	mul.wide.s32 	%rd12, %r30, 8;
	add.s64 	%rd13, %rd3, %rd12;
	ld.global.f64 	%fd5, [%rd13+-32];
	ld.global.f64 	%fd6, [%rd36+-32];
	fma.rn.f64 	%fd7, %fd2, %fd5, %fd6;
	st.global.f64 	[%rd36+-32], %fd7;
	ld.global.f64 	%fd8, [%rd13+-24];
	ld.global.f64 	%fd9, [%rd36+-24];
	fma.rn.f64 	%fd10, %fd2, %fd8, %fd9;
	st.global.f64 	[%rd36+-24], %fd10;
	ld.global.f64 	%fd11, [%rd13+-16];
	ld.global.f64 	%fd12, [%rd36+-16];
	fma.rn.f64 	%fd13, %fd2, %fd11, %fd12;
	st.global.f64 	[%rd36+-16], %fd13;
	ld.global.f64 	%fd14, [%rd13+-8];
	ld.global.f64 	%fd15, [%rd36+-8];
	fma.rn.f64 	%fd16, %fd2, %fd14, %fd15;
	st.global.f64 	[%rd36+-8], %fd16;
	ld.global.f64 	%fd17, [%rd13];
	ld.global.f64 	%fd18, [%rd36];
	fma.rn.f64 	%fd19, %fd2, %fd17, %fd18;
	st.global.f64 	[%rd36], %fd19;
	ld.global.f64 	%fd20, [%rd13+8];
	ld.global.f64 	%fd21, [%rd36+8];
	fma.rn.f64 	%fd22, %fd2, %fd20, %fd21;
	st.global.f64 	[%rd36+8], %fd22;
	ld.global.f64 	%fd23, [%rd13+16];
	ld.global.f64 	%fd24, [%rd36+16];
	fma.rn.f64 	%fd25, %fd2, %fd23, %fd24;
	st.global.f64 	[%rd36+16], %fd25;
	ld.global.f64 	%fd26, [%rd13+24];
	ld.global.f64 	%fd27, [%rd36+24];
	fma.rn.f64 	%fd28, %fd2, %fd26, %fd27;
	st.global.f64 	[%rd36+24], %fd28;
	add.s32 	%r31, %r31, 8;
	add.s64 	%rd36, %rd36, 64;
	add.s32 	%r30, %r30, 8;
	setp.ne.s32 	%p5, %r31, 0;
	@%p5 bra 	$L__BB0_5;
$L__BB0_6:
	setp.eq.s32 	%p6, %r5, 0;
	@%p6 bra 	$L__BB0_14;
	setp.lt.u32 	%p7, %r5, 4;
	@%p7 bra 	$L__BB0_9;
	add.s32 	%r22, %r33, %r3;
	add.s32 	%r23, %r33, %r4;
	mul.wide.s32 	%rd14, %r23, 8;
	add.s64 	%rd15, %rd1, %rd14;
	ld.global.f64 	%fd29, [%rd15];
	mul.wide.u32 	%rd16, %r22, 8;
	add.s64 	%rd17, %rd1, %rd16;
	ld.global.f64 	%fd30, [%rd17];
	fma.rn.f64 	%fd31, %fd2, %fd29, %fd30;
	st.global.f64 	[%rd17], %fd31;
	ld.global.f64 	%fd32, [%rd15+8];
	cvt.u64.u32 	%rd18, %r3;
	cvt.u64.u32 	%rd19, %r33;
	add.s64 	%rd20, %rd19, %rd18;
	shl.b64 	%rd21, %rd20, 3;
	add.s64 	%rd22, %rd1, %rd21;
	ld.global.f64 	%fd33, [%rd22+8];
	fma.rn.f64 	%fd34, %fd2, %fd32, %fd33;
	st.global.f64 	[%rd22+8], %fd34;
	ld.global.f64 	%fd35, [%rd15+16];
	ld.global.f64 	%fd36, [%rd22+16];
	fma.rn.f64 	%fd37, %fd2, %fd35, %fd36;
	st.global.f64 	[%rd22+16], %fd37;
	ld.global.f64 	%fd38, [%rd15+24];
	ld.global.f64 	%fd39, [%rd22+24];
	fma.rn.f64 	%fd40, %fd2, %fd38, %fd39;
	st.global.f64 	[%rd22+24], %fd40;
	add.s32 	%r33, %r33, 4;
$L__BB0_9:
	and.b32  	%r24, %r2, 3;
	setp.eq.s32 	%p8, %r24, 0;
	@%p8 bra 	$L__BB0_14;
	setp.eq.s32 	%p9, %r24, 1;
	@%p9 bra 	$L__BB0_12;
	add.s32 	%r25, %r33, %r3;
	add.s32 	%r26, %r33, %r4;
	mul.wide.s32 	%rd23, %r26, 8;
	add.s64 	%rd24, %rd1, %rd23;
	ld.global.f64 	%fd41, [%rd24];
	mul.wide.u32 	%rd25, %r25, 8;
	add.s64 	%rd26, %rd1, %rd25;
	ld.global.f64 	%fd42, [%rd26];
	fma.rn.f64 	%fd43, %fd2, %fd41, %fd42;
	st.global.f64 	[%rd26], %fd43;
	ld.global.f64 	%fd44, [%rd24+8];
	cvt.u64.u32 	%rd27, %r3;
	cvt.u64.u32 	%rd28, %r33;
	add.s64 	%rd29, %rd28, %rd27;
	shl.b64 	%rd30, %rd29, 3;
	add.s64 	%rd31, %rd1, %rd30;
	ld.global.f64 	%fd45, [%rd31+8];
	fma.rn.f64 	%fd46, %fd2, %fd44, %fd45;
	st.global.f64 	[%rd31+8], %fd46;
	add.s32 	%r33, %r33, 2;
$L__BB0_12:
	and.b32  	%r27, %r17, 1;
	setp.eq.b32 	%p10, %r27, 1;
	@%p10 bra 	$L__BB0_14;
	add.s32 	%r28, %r33, %r3;
	add.s32 	%r29, %r33, %r4;
	mul.wide.s32 	%rd32, %r29, 8;
	add.s64 	%rd33, %rd1, %rd32;
	ld.global.f64 	%fd47, [%rd33];
	mul.wide.u32 	%rd34, %r28, 8;
	add.s64 	%rd35, %rd1, %rd34;
	ld.global.f64 	%fd48, [%rd35];
	fma.rn.f64 	%fd49, %fd2, %fd47, %fd48;
	st.global.f64 	[%rd35], %fd49;
$L__BB0_14:
	ret;

}


// ===== COMPILED SASS (sm_100) =====

	.target	sm_100

	.elftype	@"ET_EXEC"


//--------------------- .note.nv.tkinfo           --------------------------
	.section	.note.nv.tkinfo,"",@"SHT_NOTE"
	.sectionflags	@"SHF_NOTE_NV_TKINFO"
	.tkinfo
        /*0018*/ 	.word	0x00000002
        /*0030*/ 	.string	""
        /*0030*/ 	.string	"ptxas"
        /*0030*/ 	.string	"Cuda compilation tools, release 13.0, V13.0.88"
        /*0030*/ 	.string	"Build cuda_13.0.r13.0/compiler.36424714_0"
        /*0030*/ 	.string	"-arch sm_100 -m 64 "



//--------------------- .note.nv.cuinfo           --------------------------
	.section	.note.nv.cuinfo,"",@"SHT_NOTE"
	.sectionflags	@"SHF_NOTE_NV_CUINFO"
        /*0018*/ 	.short	0x0002
        /*001a*/ 	.short	0x0064
        /*001c*/ 	.short	0x0082
	.zero		2


//--------------------- .nv.info                  --------------------------
	.section	.nv.info,"",@"SHT_CUDA_INFO"
	.align	4


	//----- nvinfo : EIATTR_REGCOUNT
	.align		4
        /*0000*/ 	.byte	0x04, 0x2f
        /*0002*/ 	.short	(.L_1 - .L_0)
	.align		4
.L_0:
        /*0004*/ 	.word	index@(_Z11eliminationPdii)
        /*0008*/ 	.word	0x0000001e


	//----- nvinfo : EIATTR_FRAME_SIZE
	.align		4
.L_1:
        /*000c*/ 	.byte	0x04, 0x11
        /*000e*/ 	.short	(.L_3 - .L_2)
	.align		4
.L_2:
        /*0010*/ 	.word	index@($__internal_0_$__cuda_sm20_div_rn_f64_full)
        /*0014*/ 	.word	0x00000000


	//----- nvinfo : EIATTR_FRAME_SIZE
	.align		4
.L_3:
        /*0018*/ 	.byte	0x04, 0x11
        /*001a*/ 	.short	(.L_5 - .L_4)
	.align		4
.L_4:
        /*001c*/ 	.word	index@(_Z11eliminationPdii)
        /*0020*/ 	.word	0x00000000


	//----- nvinfo : EIATTR_MIN_STACK_SIZE
	.align		4
.L_5:
        /*0024*/ 	.byte	0x04, 0x12
        /*0026*/ 	.short	(.L_7 - .L_6)
	.align		4
.L_6:
        /*0028*/ 	.word	index@(_Z11eliminationPdii)
        /*002c*/ 	.word	0x00000000
.L_7:


//--------------------- .nv.compat                --------------------------
	.section	.nv.compat,"",@"SHT_CUDA_COMPAT_INFO"
	.align	4
        /*0000*/ 	.byte	0x02, 0x09, 0x00, 0x00, 0x02, 0x02, 0x01, 0x00, 0x02, 0x05, 0x05, 0x00, 0x03, 0x07, 0x01, 0x01
        /*0010*/ 	.byte	0x02, 0x03, 0x00, 0x00, 0x02, 0x06, 0x01, 0x00, 0x04, 0x0b, 0x08, 0x00, 0x01, 0x00, 0x00, 0x00
        /*0020*/ 	.byte	0x00, 0x00, 0x00, 0x00


//--------------------- .nv.info._Z11eliminationPdii --------------------------
	.section	.nv.info._Z11eliminationPdii,"",@"SHT_CUDA_INFO"
	.sectionflags	@""
	.align	4


	//----- nvinfo : EIATTR_CUDA_API_VERSION
	.align		4
        /*0000*/ 	.byte	0x04, 0x37
        /*0002*/ 	.short	(.L_9 - .L_8)
.L_8:
        /*0004*/ 	.word	0x00000082


	//----- nvinfo : EIATTR_KPARAM_INFO
	.align		4
.L_9:
        /*0008*/ 	.byte	0x04, 0x17
        /*000a*/ 	.short	(.L_11 - .L_10)
.L_10:
        /*000c*/ 	.word	0x00000000
        /*0010*/ 	.short	0x0002
        /*0012*/ 	.short	0x000c
        /*0014*/ 	.byte	0x00, 0xf0, 0x11, 0x00


	//----- nvinfo : EIATTR_KPARAM_INFO
	.align		4
.L_11:
        /*0018*/ 	.byte	0x04, 0x17
        /*001a*/ 	.short	(.L_13 - .L_12)
.L_12:
        /*001c*/ 	.word	0x00000000
        /*0020*/ 	.short	0x0001
        /*0022*/ 	.short	0x0008
        /*0024*/ 	.byte	0x00, 0xf0, 0x11, 0x00


	//----- nvinfo : EIATTR_KPARAM_INFO
	.align		4
.L_13:
        /*0028*/ 	.byte	0x04, 0x17
        /*002a*/ 	.short	(.L_15 - .L_14)
.L_14:
        /*002c*/ 	.word	0x00000000
        /*0030*/ 	.short	0x0000
        /*0032*/ 	.short	0x0000
        /*0034*/ 	.byte	0x00, 0xf5, 0x21, 0x00


	//----- nvinfo : EIATTR_SPARSE_MMA_MASK
	.align		4
.L_15:
        /*0038*/ 	.byte	0x03, 0x50
        /*003a*/ 	.short	0x0000


	//----- nvinfo : EIATTR_MAXREG_COUNT
	.align		4
        /*003c*/ 	.byte	0x03, 0x1b
        /*003e*/ 	.short	0x00ff


	//----- nvinfo : EIATTR_MERCURY_ISA_VERSION
	.align		4
        /*0040*/ 	.byte	0x03, 0x5f
        /*0042*/ 	.short	0x0101


	//----- nvinfo : EIATTR_VRC_CTA_INIT_COUNT
	.align		4
        /*0044*/ 	.byte	0x02, 0x4a
	.zero		1
	.zero		1


	//----- nvinfo : EIATTR_EXIT_INSTR_OFFSETS
	.align		4
        /*0048*/ 	.byte	0x04, 0x1c
        /*004a*/ 	.short	(.L_17 - .L_16)


	//   ....[0]....
.L_16:
        /*004c*/ 	.word	0x00000040


	//   ....[1]....
        /*0050*/ 	.word	0x000000d0


	//   ....[2]....
        /*0054*/ 	.word	0x00000280


	//   ....[3]....
        /*0058*/ 	.word	0x00000620


	//   ....[4]....
        /*005c*/ 	.word	0x00000810


	//   ....[5]....
        /*0060*/ 	.word	0x00000990


	//   ....[6]....
        /*0064*/ 	.word	0x00000a30


	//----- nvinfo : EIATTR_CRS_STACK_SIZE
	.align		4
.L_17:
        /*0068*/ 	.byte	0x04, 0x1e
        /*006a*/ 	.short	(.L_19 - .L_18)
.L_18:
        /*006c*/ 	.word	0x00000000


	//----- nvinfo : EIATTR_CBANK_PARAM_SIZE
	.align		4
.L_19:
        /*0070*/ 	.byte	0x03, 0x19
        /*0072*/ 	.short	0x0010


	//----- nvinfo : EIATTR_PARAM_CBANK
	.align		4
        /*0074*/ 	.byte	0x04, 0x0a
        /*0076*/ 	.short	(.L_21 - .L_20)
	.align		4
.L_20:
        /*0078*/ 	.word	index@(.nv.constant0._Z11eliminationPdii)
        /*007c*/ 	.short	0x0380
        /*007e*/ 	.short	0x0010


	//----- nvinfo : EIATTR_SW_WAR
	.align		4
.L_21:
        /*0080*/ 	.byte	0x04, 0x36
        /*0082*/ 	.short	(.L_23 - .L_22)
.L_22:
        /*0084*/ 	.word	0x00000008
.L_23:


//--------------------- .nv.callgraph             --------------------------
	.section	.nv.callgraph,"",@"SHT_CUDA_CALLGRAPH"
	.align	4
	.sectionentsize	8
	.align		4
        /*0000*/ 	.word	0x00000000
	.align		4
        /*0004*/ 	.word	0xffffffff
	.align		4
        /*0008*/ 	.word	0x00000000
	.align		4
        /*000c*/ 	.word	0xfffffffe
	.align		4
        /*0010*/ 	.word	0x00000000
	.align		4
        /*0014*/ 	.word	0xfffffffd
	.align		4
        /*0018*/ 	.word	0x00000000
	.align		4
        /*001c*/ 	.word	0xfffffffc


//--------------------- .text._Z11eliminationPdii --------------------------
	.section	.text._Z11eliminationPdii,"ax",@progbits
	.align	128
        .global         _Z11eliminationPdii
        .type           _Z11eliminationPdii,@function
        .size           _Z11eliminationPdii,(.L_x_12 - _Z11eliminationPdii)
        .other          _Z11eliminationPdii,@"STO_CUDA_ENTRY STV_DEFAULT"
_Z11eliminationPdii:
.text._Z11eliminationPdii:
[----:B------:R-:W-:Y:S01]  /*0000*/  LDC R1, c[0x0][0x37c] ;  /* 0x0000df00ff017b82 */ /* 0x000fe20000000800 */
[----:B------:R-:W0:Y:S01]  /*0010*/  S2R R0, SR_TID.X ;  /* 0x0000000000007919 */ /* 0x000e220000002100 */
[----:B------:R-:W0:Y:S02]  /*0020*/  LDCU UR4, c[0x0][0x38c] ;  /* 0x00007180ff0477ac */ /* 0x000e240008000800 */
[----:B0-----:R-:W-:-:S13]  /*0030*/  ISETP.GT.AND P0, PT, R0, UR4, PT ;  /* 0x0000000400007c0c */ /* 0x001fda000bf04270 */
[----:B------:R-:W-:Y:S05]  /*0040*/  @!P0 EXIT ;  /* 0x000000000000894d */ /* 0x000fea0003800000 */
[----:B------:R-:W0:Y:S01]  /*0050*/  LDC R3, c[0x0][0x388] ;  /* 0x0000e200ff037b82 */ /* 0x000e220000000800 */
[----:B------:R-:W1:Y:S07]  /*0060*/  LDCU.64 UR6, c[0x0][0x358] ;  /* 0x00006b00ff0677ac */ /* 0x000e6e0008000a00 */
[----:B------:R-:W2:Y:S01]  /*0070*/  LDC.64 R8, c[0x0][0x380] ;  /* 0x0000e000ff087b82 */ /* 0x000ea20000000a00 */
[----:B0-----:R-:W-:-:S04]  /*0080*/  IMAD R0, R0, R3, R0 ;  /* 0x0000000300007224 */ /* 0x001fc800078e0200 */
[----:B------:R-:W-:-:S04]  /*0090*/  VIADD R7, R0, UR4 ;  /* 0x0000000400077c36 */ /* 0x000fc80008000000 */
[----:B--2---:R-:W-:-:S06]  /*00a0*/  IMAD.WIDE R6, R7, 0x8, R8 ;  /* 0x0000000807067825 */ /* 0x004fcc00078e0208 */
[----:B-1----:R-:W2:Y:S02]  /*00b0*/  LDG.E.64 R6, desc[UR6][R6.64] ;  /* 0x0000000606067981 */ /* 0x002ea4000c1e1b00 */
[----:B--2---:R-:W-:-:S14]  /*00c0*/  DSETP.NEU.AND P0, PT, R6, RZ, PT ;  /* 0x000000ff0600722a */ /* 0x004fdc0003f0d000 */
[----:B------:R-:W-:Y:S05]  /*00d0*/  @!P0 EXIT ;  /* 0x000000000000894d */ /* 0x000fea0003800000 */
[----:B------:R-:W-:-:S04]  /*00e0*/  VIADD R4, R3, 0x1 ;  /* 0x0000000103047836 */ /* 0x000fc80000000000 */
[----:B------:R-:W-:-:S04]  /*00f0*/  IMAD R5, R4, UR4, RZ ;  /* 0x0000000404057c24 */ /* 0x000fc8000f8e02ff */
[----:B------:R-:W-:-:S04]  /*0100*/  VIADD R3, R5, UR4 ;  /* 0x0000000405037c36 */ /* 0x000fc80008000000 */
[----:B------:R-:W-:-:S06]  /*0110*/  IMAD.WIDE R8, R3, 0x8, R8 ;  /* 0x0000000803087825 */ /* 0x000fcc00078e0208 */
[----:B------:R-:W2:Y:S01]  /*0120*/  LDG.E.64 R8, desc[UR6][R8.64] ;  /* 0x0000000608087981 */ /* 0x000ea2000c1e1b00 */
[----:B------:R-:W-:Y:S01]  /*0130*/  IMAD.MOV.U32 R2, RZ, RZ, 0x1 ;  /* 0x00000001ff027424 */ /* 0x000fe200078e00ff */
[----:B------:R-:W-:Y:S01]  /*0140*/  BSSY.RECONVERGENT B0, `(.L_x_0) ;  /* 0x0000011000007945 */ /* 0x000fe20003800200 */
[----:B--2---:R-:W0:Y:S04]  /*0150*/  MUFU.RCP64H R3, R9 ;  /* 0x0000000900037308 */ /* 0x004e280000001800 */
[----:B0-----:R-:W-:-:S08]  /*0160*/  DFMA R10, -R8, R2, 1 ;  /* 0x3ff00000080a742b */ /* 0x001fd00000000102 */
[----:B------:R-:W-:-:S08]  /*0170*/  DFMA R10, R10, R10, R10 ;  /* 0x0000000a0a0a722b */ /* 0x000fd0000000000a */
[----:B------:R-:W-:-:S08]  /*0180*/  DFMA R10, R2, R10, R2 ;  /* 0x0000000a020a722b */ /* 0x000fd00000000002 */
[----:B------:R-:W-:-:S08]  /*0190*/  DFMA R2, -R8, R10, 1 ;  /* 0x3ff000000802742b */ /* 0x000fd0000000010a */
[----:B------:R-:W-:-:S08]  /*01a0*/  DFMA R2, R10, R2, R10 ;  /* 0x000000020a02722b */ /* 0x000fd0000000000a */
[----:B------:R-:W-:-:S08]  /*01b0*/  DMUL R10, R6, -R2 ;  /* 0x80000002060a7228 */ /* 0x000fd00000000000 */
[--C-:B------:R-:W-:Y:S02]  /*01c0*/  DFMA R12, -R8, R10, -R6.reuse ;  /* 0x0000000a080c722b */ /* 0x100fe40000000906 */
[----:B------:R-:W-:-:S06]  /*01d0*/  DADD R6, -RZ, -R6 ;  /* 0x00000000ff067229 */ /* 0x000fcc0000000906 */
[----:B------:R-:W-:-:S04]  /*01e0*/  DFMA R2, R2, R12, R10 ;  /* 0x0000000c0202722b */ /* 0x000fc8000000000a */
[----:B------:R-:W-:-:S06]  /*01f0*/  FSETP.GEU.AND P1, PT, |R7|, 6.5827683646048100446e-37, PT ;  /* 0x036000000700780b */ /* 0x000fcc0003f2e200 */
[----:B------:R-:W-:-:S05]  /*0200*/  FFMA R10, RZ, R9, R3 ;  /* 0x00000009ff0a7223 */ /* 0x000fca0000000003 */
[----:B------:R-:W-:-:S13]  /*0210*/  FSETP.GT.AND P0, PT, |R10|, 1.469367938527859385e-39, PT ;  /* 0x001000000a00780b */ /* 0x000fda0003f04200 */
[----:B------:R-:W-:Y:S05]  /*0220*/  @P0 BRA P1, `(.L_x_1) ;  /* 0x0000000000080947 */ /* 0x000fea0000800000 */
[----:B------:R-:W-:-:S07]  /*0230*/  MOV R12, 0x250 ;  /* 0x00000250000c7802 */ /* 0x000fce0000000f00 */
[----:B------:R-:W-:Y:S05]  /*0240*/  CALL.REL.NOINC `($__internal_0_$__cuda_sm20_div_rn_f64_full) ;  /* 0x0000000400fc7944 */ /* 0x000fea0003c00000 */
.L_x_1:
[----:B------:R-:W-:Y:S05]  /*0250*/  BSYNC.RECONVERGENT B0 ;  /* 0x0000000000007941 */ /* 0x000fea0003800200 */
.L_x_0:
[----:B------:R-:W0:Y:S02]  /*0260*/  LDC R12, c[0x0][0x388] ;  /* 0x0000e200ff0c7b82 */ /* 0x000e240000000800 */
[----:B0-----:R-:W-:-:S13]  /*0270*/  ISETP.GE.AND P0, PT, R12, RZ, PT ;  /* 0x000000ff0c00720c */ /* 0x001fda0003f06270 */
[----:B------:R-:W-:Y:S05]  /*0280*/  @!P0 EXIT ;  /* 0x000000000000894d */ /* 0x000fea0003800000 */
[----:B------:R-:W-:Y:S01]  /*0290*/  ISETP.GE.U32.AND P0, PT, R12, 0x7, PT ;  /* 0x000000070c00780c */ /* 0x000fe20003f06070 */
[----:B------:R-:W-:Y:S01]  /*02a0*/  IMAD.MOV.U32 R13, RZ, RZ, RZ ;  /* 0x000000ffff0d7224 */ /* 0x000fe200078e00ff */
[----:B------:R-:W-:-:S04]  /*02b0*/  LOP3.LUT R18, R4, 0x7, RZ, 0xc0, !PT ;  /* 0x0000000704127812 */ /* 0x000fc800078ec0ff */
[----:B------:R-:W-:-:S07]  /*02c0*/  ISETP.NE.AND P1, PT, R18, RZ, PT ;  /* 0x000000ff1200720c */ /* 0x000fce0003f25270 */
[----:B------:R-:W-:Y:S06]  /*02d0*/  @!P0 BRA `(.L_x_2) ;  /* 0x0000000000d08947 */ /* 0x000fec0003800000 */
[----:B------:R-:W0:Y:S01]  /*02e0*/  LDCU.64 UR4, c[0x0][0x380] ;  /* 0x00007000ff0477ac */ /* 0x000e220008000a00 */
[----:B------:R-:W-:Y:S01]  /*02f0*/  LOP3.LUT R13, R4, 0x7ffffff8, RZ, 0xc0, !PT ;  /* 0x7ffffff8040d7812 */ /* 0x000fe200078ec0ff */
[----:B------:R-:W-:-:S04]  /*0300*/  IMAD.MOV.U32 R15, RZ, RZ, R5 ;  /* 0x000000ffff0f7224 */ /* 0x000fc800078e0005 */
[----:B------:R-:W-:Y:S01]  /*0310*/  IMAD.MOV R14, RZ, RZ, -R13 ;  /* 0x000000ffff0e7224 */ /* 0x000fe200078e0a0d */
[----:B0-----:R-:W-:-:S04]  /*0320*/  UIADD3 UR4, UP0, UPT, UR4, 0x20, URZ ;  /* 0x0000002004047890 */ /* 0x001fc8000ff1e0ff */
[----:B------:R-:W-:Y:S02]  /*0330*/  UIADD3.X UR5, UPT, UPT, URZ, UR5, URZ, UP0, !UPT ;  /* 0x00000005ff057290 */ /* 0x000fe400087fe4ff */
[----:B------:R-:W-:-:S04]  /*0340*/  IMAD.U32 R6, RZ, RZ, UR4 ;  /* 0x00000004ff067e24 */ /* 0x000fc8000f8e00ff */
[----:B------:R-:W-:Y:S02]  /*0350*/  IMAD.U32 R7, RZ, RZ, UR5 ;  /* 0x00000005ff077e24 */ /* 0x000fe4000f8e00ff */
[----:B------:R-:W-:-:S04]  /*0360*/  IMAD.WIDE.U32 R8, R0, 0x8, R6 ;  /* 0x0000000800087825 */ /* 0x000fc800078e0006 */
[----:B------:R-:W-:Y:S02]  /*0370*/  IMAD.MOV.U32 R19, RZ, RZ, R8 ;  /* 0x000000ffff137224 */ /* 0x000fe400078e0008 */
[----:B------:R-:W-:-:S07]  /*0380*/  IMAD.MOV.U32 R20, RZ, RZ, R9 ;  /* 0x000000ffff147224 */ /* 0x000fce00078e0009 */
.L_x_3:
[----:B------:R-:W-:-:S04]  /*0390*/  IMAD.WIDE R10, R15, 0x8, R6 ;  /* 0x000000080f0a7825 */ /* 0x000fc800078e0206 */
[----:B-1----:R-:W-:Y:S01]  /*03a0*/  IMAD.MOV.U32 R8, RZ, RZ, R19 ;  /* 0x000000ffff087224 */ /* 0x002fe200078e0013 */
[----:B------:R-:W2:Y:S01]  /*03b0*/  LDG.E.64 R16, desc[UR6][R10.64+-0x20] ;  /* 0xffffe0060a107981 */ /* 0x000ea2000c1e1b00 */
[----:B------:R-:W-:-:S05]  /*03c0*/  IMAD.MOV.U32 R9, RZ, RZ, R20 ;  /* 0x000000ffff097224 */ /* 0x000fca00078e0014 */
[----:B------:R-:W2:Y:S02]  /*03d0*/  LDG.E.64 R20, desc[UR6][R8.64+-0x20] ;  /* 0xffffe00608147981 */ /* 0x000ea4000c1e1b00 */
[-C--:B--2---:R-:W-:Y:S02]  /*03e0*/  DFMA R20, R16, R2.reuse, R20 ;  /* 0x000000021014722b */ /* 0x084fe40000000014 */
[----:B------:R-:W2:Y:S05]  /*03f0*/  LDG.E.64 R16, desc[UR6][R8.64+-0x18] ;  /* 0xffffe80608107981 */ /* 0x000eaa000c1e1b00 */
[----:B------:R0:W-:Y:S04]  /*0400*/  STG.E.64 desc[UR6][R8.64+-0x20], R20 ;  /* 0xffffe01408007986 */ /* 0x0001e8000c101b06 */
[----:B------:R-:W2:Y:S02]  /*0410*/  LDG.E.64 R22, desc[UR6][R10.64+-0x18] ;  /* 0xffffe8060a167981 */ /* 0x000ea4000c1e1b00 */
[----:B--2---:R-:W-:-:S02]  /*0420*/  DFMA R22, R22, R2, R16 ;  /* 0x000000021616722b */ /* 0x004fc40000000010 */
        /* <DEDUP_REMOVED lines=10> */
[----:B0-----:R-:W2:Y:S02]  /*04d0*/  LDG.E.64 R20, desc[UR6][R10.64] ;  /* 0x000000060a147981 */ /* 0x001ea4000c1e1b00 */
[----:B--2---:R-:W-:-:S02]  /*04e0*/  DFMA R20, R20, R2, R16 ;  /* 0x000000021414722b */ /* 0x004fc40000000010 */
[----:B------:R-:W2:Y:S05]  /*04f0*/  LDG.E.64 R16, desc[UR6][R8.64+0x8] ;  /* 0x0000080608107981 */ /* 0x000eaa000c1e1b00 */
[----:B------:R0:W-:Y:S04]  /*0500*/  STG.E.64 desc[UR6][R8.64], R20 ;  /* 0x0000001408007986 */ /* 0x0001e8000c101b06 */
[----:B-1----:R-:W2:Y:S02]  /*0510*/  LDG.E.64 R22, desc[UR6][R10.64+0x8] ;  /* 0x000008060a167981 */ /* 0x002ea4000c1e1b00 */
[----:B--2---:R-:W-:-:S02]  /*0520*/  DFMA R22, R22, R2, R16 ;  /* 0x000000021616722b */ /* 0x004fc40000000010 */
[----:B------:R-:W2:Y:S05]  /*0530*/  LDG.E.64 R16, desc[UR6][R8.64+0x10] ;  /* 0x0000100608107981 */ /* 0x000eaa000c1e1b00 */
[----:B------:R1:W-:Y:S04]  /*0540*/  STG.E.64 desc[UR6][R8.64+0x8], R22 ;  /* 0x0000081608007986 */ /* 0x0003e8000c101b06 */
[----:B---3--:R-:W2:Y:S02]  /*0550*/  LDG.E.64 R24, desc[UR6][R10.64+0x10] ;  /* 0x000010060a187981 */ /* 0x008ea4000c1e1b00 */
[----:B--2---:R-:W-:-:S02]  /*0560*/  DFMA R24, R24, R2, R16 ;  /* 0x000000021818722b */ /* 0x004fc40000000010 */
[----:B------:R-:W2:Y:S05]  /*0570*/  LDG.E.64 R16, desc[UR6][R8.64+0x18] ;  /* 0x0000180608107981 */ /* 0x000eaa000c1e1b00 */
[----:B------:R1:W-:Y:S04]  /*0580*/  STG.E.64 desc[UR6][R8.64+0x10], R24 ;  /* 0x0000101808007986 */ /* 0x0003e8000c101b06 */
[----:B----4-:R-:W2:Y:S01]  /*0590*/  LDG.E.64 R26, desc[UR6][R10.64+0x18] ;  /* 0x000018060a1a7981 */ /* 0x010ea2000c1e1b00 */
[----:B------:R-:W-:-:S04]  /*05a0*/  IADD3 R14, PT, PT, R14, 0x8, RZ ;  /* 0x000000080e0e7810 */ /* 0x000fc80007ffe0ff */
[----:B------:R-:W-:Y:S02]  /*05b0*/  ISETP.NE.AND P0, PT, R14, RZ, PT ;  /* 0x000000ff0e00720c */ /* 0x000fe40003f05270 */
[----:B------:R-:W-:Y:S01]  /*05c0*/  IADD3 R19, P2, PT, R8, 0x40, RZ ;  /* 0x0000004008137810 */ /* 0x000fe20007f5e0ff */
[----:B------:R-:W-:-:S04]  /*05d0*/  VIADD R15, R15, 0x8 ;  /* 0x000000080f0f7836 */ /* 0x000fc80000000000 */
[----:B0-----:R-:W-:Y:S01]  /*05e0*/  IMAD.X R20, RZ, RZ, R9, P2 ;  /* 0x000000ffff147224 */ /* 0x001fe200010e0609 */
[----:B--2---:R-:W-:-:S07]  /*05f0*/  DFMA R16, R26, R2, R16 ;  /* 0x000000021a10722b */ /* 0x004fce0000000010 */
[----:B------:R1:W-:Y:S01]  /*0600*/  STG.E.64 desc[UR6][R8.64+0x18], R16 ;  /* 0x0000181008007986 */ /* 0x0003e2000c101b06 */
[----:B------:R-:W-:Y:S05]  /*0610*/  @P0 BRA `(.L_x_3) ;  /* 0xfffffffc005c0947 */ /* 0x000fea000383ffff */
.L_x_2:
[----:B------:R-:W-:Y:S05]  /*0620*/  @!P1 EXIT ;  /* 0x000000000000994d */ /* 0x000fea0003800000 */
[----:B------:R-:W-:Y:S02]  /*0630*/  ISETP.GE.U32.AND P0, PT, R18, 0x4, PT ;  /* 0x000000041200780c */ /* 0x000fe40003f06070 */
[----:B------:R-:W-:-:S11]  /*0640*/  LOP3.LUT P1, R4, R4, 0x3, RZ, 0xc0, !PT ;  /* 0x0000000304047812 */ /* 0x000fd6000782c0ff */
[----:B------:R-:W-:Y:S05]  /*0650*/  @!P0 BRA `(.L_x_4) ;  /* 0x00000000006c8947 */ /* 0x000fea0003800000 */
[----:B------:R-:W0:Y:S01]  /*0660*/  LDC.64 R14, c[0x0][0x380] ;  /* 0x0000e000ff0e7b82 */ /* 0x000e220000000a00 */
[--C-:B-1----:R-:W-:Y:S01]  /*0670*/  IMAD.IADD R9, R5, 0x1, R13.reuse ;  /* 0x0000000105097824 */ /* 0x102fe200078e020d */
[----:B------:R-:W1:Y:S01]  /*0680*/  LDCU.64 UR4, c[0x0][0x380] ;  /* 0x00007000ff0477ac */ /* 0x000e620008000a00 */
[----:B------:R-:W-:Y:S02]  /*0690*/  IMAD.IADD R7, R0, 0x1, R13 ;  /* 0x0000000100077824 */ /* 0x000fe400078e020d */
[----:B0-----:R-:W-:-:S04]  /*06a0*/  IMAD.WIDE R8, R9, 0x8, R14 ;  /* 0x0000000809087825 */ /* 0x001fc800078e020e */
[----:B------:R-:W-:Y:S01]  /*06b0*/  IMAD.WIDE.U32 R14, R7, 0x8, R14 ;  /* 0x00000008070e7825 */ /* 0x000fe200078e000e */
[----:B------:R-:W2:Y:S04]  /*06c0*/  LDG.E.64 R10, desc[UR6][R8.64] ;  /* 0x00000006080a7981 */ /* 0x000ea8000c1e1b00 */
[----:B------:R-:W2:Y:S01]  /*06d0*/  LDG.E.64 R16, desc[UR6][R14.64] ;  /* 0x000000060e107981 */ /* 0x000ea2000c1e1b00 */
[----:B------:R-:W-:-:S05]  /*06e0*/  IADD3 R7, P0, PT, R0, R13, RZ ;  /* 0x0000000d00077210 */ /* 0x000fca0007f1e0ff */
[----:B------:R-:W-:Y:S01]  /*06f0*/  IMAD.X R18, RZ, RZ, RZ, P0 ;  /* 0x000000ffff127224 */ /* 0x000fe200000e06ff */
[----:B-1----:R-:W-:-:S04]  /*0700*/  LEA R6, P0, R7, UR4, 0x3 ;  /* 0x0000000407067c11 */ /* 0x002fc8000f8018ff */
[----:B------:R-:W-:Y:S01]  /*0710*/  LEA.HI.X R7, R7, UR5, R18, 0x3, P0 ;  /* 0x0000000507077c11 */ /* 0x000fe200080f1c12 */
[----:B--2---:R-:W-:-:S07]  /*0720*/  DFMA R10, R10, R2, R16 ;  /* 0x000000020a0a722b */ /* 0x004fce0000000010 */
[----:B------:R0:W-:Y:S04]  /*0730*/  STG.E.64 desc[UR6][R14.64], R10 ;  /* 0x0000000a0e007986 */ /* 0x0001e8000c101b06 */
[----:B------:R-:W2:Y:S04]  /*0740*/  LDG.E.64 R16, desc[UR6][R8.64+0x8] ;  /* 0x0000080608107981 */ /* 0x000ea8000c1e1b00 */
[----:B------:R-:W2:Y:S04]  /*0750*/  LDG.E.64 R18, desc[UR6][R6.64+0x8] ;  /* 0x0000080606127981 */ /* 0x000ea8000c1e1b00 */
[----:B------:R-:W3:Y:S04]  /*0760*/  LDG.E.64 R20, desc[UR6][R6.64+0x10] ;  /* 0x0000100606147981 */ /* 0x000ee8000c1e1b00 */
[----:B------:R-:W4:Y:S01]  /*0770*/  LDG.E.64 R22, desc[UR6][R6.64+0x18] ;  /* 0x0000180606167981 */ /* 0x000f22000c1e1b00 */
[----:B--2---:R-:W-:-:S07]  /*0780*/  DFMA R16, R16, R2, R18 ;  /* 0x000000021010722b */ /* 0x004fce0000000012 */
[----:B------:R0:W-:Y:S04]  /*0790*/  STG.E.64 desc[UR6][R6.64+0x8], R16 ;  /* 0x0000081006007986 */ /* 0x0001e8000c101b06 */
[----:B------:R-:W3:Y:S02]  /*07a0*/  LDG.E.64 R18, desc[UR6][R8.64+0x10] ;  /* 0x0000100608127981 */ /* 0x000ee4000c1e1b00 */
[----:B---3--:R-:W-:-:S07]  /*07b0*/  DFMA R18, R18, R2, R20 ;  /* 0x000000021212722b */ /* 0x008fce0000000014 */
[----:B------:R0:W-:Y:S04]  /*07c0*/  STG.E.64 desc[UR6][R6.64+0x10], R18 ;  /* 0x0000101206007986 */ /* 0x0001e8000c101b06 */
[----:B------:R-:W4:Y:S01]  /*07d0*/  LDG.E.64 R20, desc[UR6][R8.64+0x18] ;  /* 0x0000180608147981 */ /* 0x000f22000c1e1b00 */
[----:B------:R-:W-:Y:S01]  /*07e0*/  VIADD R13, R13, 0x4 ;  /* 0x000000040d0d7836 */ /* 0x000fe20000000000 */
[----:B----4-:R-:W-:-:S07]  /*07f0*/  DFMA R20, R20, R2, R22 ;  /* 0x000000021414722b */ /* 0x010fce0000000016 */
[----:B------:R0:W-:Y:S04]  /*0800*/  STG.E.64 desc[UR6][R6.64+0x18], R20 ;  /* 0x0000181406007986 */ /* 0x0001e8000c101b06 */
.L_x_4:
[----:B------:R-:W-:Y:S05]  /*0810*/  @!P1 EXIT ;  /* 0x000000000000994d */ /* 0x000fea0003800000 */
[----:B------:R-:W-:Y:S02]  /*0820*/  ISETP.NE.AND P0, PT, R4, 0x1, PT ;  /* 0x000000010400780c */ /* 0x000fe40003f05270 */
[----:B------:R-:W-:-:S04]  /*0830*/  LOP3.LUT R12, R12, 0x1, RZ, 0xc0, !PT ;  /* 0x000000010c0c7812 */ /* 0x000fc800078ec0ff */
[----:B------:R-:W-:-:S07]  /*0840*/  ISETP.NE.U32.AND P1, PT, R12, 0x1, PT ;  /* 0x000000010c00780c */ /* 0x000fce0003f25070 */
[----:B------:R-:W-:Y:S06]  /*0850*/  @!P0 BRA `(.L_x_5) ;  /* 0x00000000004c8947 */ /* 0x000fec0003800000 */
[----:B0-----:R-:W0:Y:S01]  /*0860*/  LDC.64 R6, c[0x0][0x380] ;  /* 0x0000e000ff067b82 */ /* 0x001e220000000a00 */
        /* <DEDUP_REMOVED lines=13> */
[----:B------:R-:W3:Y:S04]  /*0940*/  LDG.E.64 R10, desc[UR6][R16.64+0x8] ;  /* 0x00000806100a7981 */ /* 0x000ee8000c1e1b00 */
[----:B------:R-:W3:Y:S01]  /*0950*/  LDG.E.64 R14, desc[UR6][R6.64+0x8] ;  /* 0x00000806060e7981 */ /* 0x000ee2000c1e1b00 */
[----:B------:R-:W-:Y:S01]  /*0960*/  VIADD R13, R13, 0x2 ;  /* 0x000000020d0d7836 */ /* 0x000fe20000000000 */
[----:B---3--:R-:W-:-:S07]  /*0970*/  DFMA R10, R10, R2, R14 ;  /* 0x000000020a0a722b */ /* 0x008fce000000000e */
[----:B------:R2:W-:Y:S04]  /*0980*/  STG.E.64 desc[UR6][R6.64+0x8], R10 ;  /* 0x0000080a06007986 */ /* 0x0005e8000c101b06 */
.L_x_5:
[----:B------:R-:W-:Y:S05]  /*0990*/  @!P1 EXIT ;  /* 0x000000000000994d */ /* 0x000fea0003800000 */
[----:B0-2---:R-:W0:Y:S01]  /*09a0*/  LDC.64 R6, c[0x0][0x380] ;  /* 0x0000e000ff067b82 */ /* 0x005e220000000a00 */
[----:B------:R-:W-:Y:S01]  /*09b0*/  IADD3 R5, PT, PT, R5, R13, RZ ;  /* 0x0000000d05057210 */ /* 0x000fe20007ffe0ff */
[----:B------:R-:W-:-:S04]  /*09c0*/  IMAD.IADD R13, R0, 0x1, R13 ;  /* 0x00000001000d7824 */ /* 0x000fc800078e020d */
[----:B0-----:R-:W-:-:S04]  /*09d0*/  IMAD.WIDE R4, R5, 0x8, R6 ;  /* 0x0000000805047825 */ /* 0x001fc800078e0206 */
[----:B------:R-:W-:Y:S02]  /*09e0*/  IMAD.WIDE.U32 R6, R13, 0x8, R6 ;  /* 0x000000080d067825 */ /* 0x000fe400078e0006 */
[----:B------:R-:W2:Y:S04]  /*09f0*/  LDG.E.64 R4, desc[UR6][R4.64] ;  /* 0x0000000604047981 */ /* 0x000ea8000c1e1b00 */
[----:B-1----:R-:W2:Y:S02]  /*0a00*/  LDG.E.64 R8, desc[UR6][R6.64] ;  /* 0x0000000606087981 */ /* 0x002ea4000c1e1b00 */
[----:B--2---:R-:W-:-:S07]  /*0a10*/  DFMA R8, R4, R2, R8 ;  /* 0x000000020408722b */ /* 0x004fce0000000008 */
[----:B------:R-:W-:Y:S01]  /*0a20*/  STG.E.64 desc[UR6][R6.64], R8 ;  /* 0x0000000806007986 */ /* 0x000fe2000c101b06 */
[----:B------:R-:W-:Y:S05]  /*0a30*/  EXIT ;  /* 0x000000000000794d */ /* 0x000fea0003800000 */
        .weak           $__internal_0_$__cuda_sm20_div_rn_f64_full
        .type           $__internal_0_$__cuda_sm20_div_rn_f64_full,@function
        .size           $__internal_0_$__cuda_sm20_div_rn_f64_full,(.L_x_12 - $__internal_0_$__cuda_sm20_div_rn_f64_full)
$__internal_0_$__cuda_sm20_div_rn_f64_full:
[C---:B------:R-:W-:Y:S01]  /*0a40*/  FSETP.GEU.AND P0, PT, |R9|.reuse, 1.469367938527859385e-39, PT ;  /* 0x001000000900780b */ /* 0x040fe20003f0e200 */
[--C-:B------:R-:W-:Y:S01]  /*0a50*/  IMAD.MOV.U32 R10, RZ, RZ, R8.reuse ;  /* 0x000000ffff0a7224 */ /* 0x100fe200078e0008 */
[----:B------:R-:W-:Y:S01]  /*0a60*/  LOP3.LUT R2, R9, 0x800fffff, RZ, 0xc0, !PT ;  /* 0x800fffff09027812 */ /* 0x000fe200078ec0ff */
[----:B------:R-:W-:Y:S01]  /*0a70*/  IMAD.MOV.U32 R11, RZ, RZ, R9 ;  /* 0x000000ffff0b7224 */ /* 0x000fe200078e0009 */
[C---:B------:R-:W-:Y:S01]  /*0a80*/  FSETP.GEU.AND P2, PT, |R7|.reuse, 1.469367938527859385e-39, PT ;  /* 0x001000000700780b */ /* 0x040fe20003f4e200 */
[----:B------:R-:W-:Y:S01]  /*0a90*/  IMAD.MOV.U32 R16, RZ, RZ, 0x1 ;  /* 0x00000001ff107424 */ /* 0x000fe200078e00ff */
[----:B------:R-:W-:Y:S01]  /*0aa0*/  LOP3.LUT R3, R2, 0x3ff00000, RZ, 0xfc, !PT ;  /* 0x3ff0000002037812 */ /* 0x000fe200078efcff */
[----:B------:R-:W-:Y:S01]  /*0ab0*/  IMAD.MOV.U32 R2, RZ, RZ, R8 ;  /* 0x000000ffff027224 */ /* 0x000fe200078e0008 */
[----:B------:R-:W-:Y:S01]  /*0ac0*/  LOP3.LUT R13, R7, 0x7ff00000, RZ, 0xc0, !PT ;  /* 0x7ff00000070d7812 */ /* 0x000fe200078ec0ff */
[----:B------:R-:W-:Y:S01]  /*0ad0*/  BSSY.RECONVERGENT B1, `(.L_x_6) ;  /* 0x0000051000017945 */ /* 0x000fe20003800200 */
[----:B------:R-:W-:-:S03]  /*0ae0*/  LOP3.LUT R20, R9, 0x7ff00000, RZ, 0xc0, !PT ;  /* 0x7ff0000009147812 */ /* 0x000fc600078ec0ff */
[----:B------:R-:W-:Y:S01]  /*0af0*/  @!P0 DMUL R2, R10, 8.98846567431157953865e+307 ;  /* 0x7fe000000a028828 */ /* 0x000fe20000000000 */
[----:B------:R-:W-:-:S03]  /*0b00*/  ISETP.GE.U32.AND P1, PT, R13, R20, PT ;  /* 0x000000140d00720c */ /* 0x000fc60003f26070 */
[----:B------:R-:W-:Y:S01]  /*0b10*/  @!P2 LOP3.LUT R8, R11, 0x7ff00000, RZ, 0xc0, !PT ;  /* 0x7ff000000b08a812 */ /* 0x000fe200078ec0ff */
[----:B------:R-:W-:Y:S01]  /*0b20*/  @!P2 IMAD.MOV.U32 R22, RZ, RZ, RZ ;  /* 0x000000ffff16a224 */ /* 0x000fe200078e00ff */
[----:B------:R-:W0:Y:S02]  /*0b30*/  MUFU.RCP64H R17, R3 ;  /* 0x0000000300117308 */ /* 0x000e240000001800 */
[----:B------:R-:W-:Y:S01]  /*0b40*/  @!P2 ISETP.GE.U32.AND P3, PT, R13, R8, PT ;  /* 0x000000080d00a20c */ /* 0x000fe20003f66070 */
[----:B------:R-:W-:Y:S01]  /*0b50*/  IMAD.MOV.U32 R8, RZ, RZ, R6 ;  /* 0x000000ffff087224 */ /* 0x000fe200078e0006 */
[----:B0-----:R-:W-:-:S08]  /*0b60*/  DFMA R14, R16, -R2, 1 ;  /* 0x3ff00000100e742b */ /* 0x001fd00000000802 */
[----:B------:R-:W-:Y:S01]  /*0b70*/  DFMA R18, R14, R14, R14 ;  /* 0x0000000e0e12722b */ /* 0x000fe2000000000e */
[----:B------:R-:W-:-:S05]  /*0b80*/  IMAD.MOV.U32 R14, RZ, RZ, 0x1ca00000 ;  /* 0x1ca00000ff0e7424 */ /* 0x000fca00078e00ff */
[C---:B------:R-:W-:Y:S02]  /*0b90*/  @!P2 SEL R15, R14.reuse, 0x63400000, !P3 ;  /* 0x634000000e0fa807 */ /* 0x040fe40005800000 */
[----:B------:R-:W-:Y:S01]  /*0ba0*/  DFMA R16, R16, R18, R16 ;  /* 0x000000121010722b */ /* 0x000fe20000000010 */
[----:B------:R-:W-:Y:S02]  /*0bb0*/  SEL R9, R14, 0x63400000, !P1 ;  /* 0x634000000e097807 */ /* 0x000fe40004800000 */
[--C-:B------:R-:W-:Y:S02]  /*0bc0*/  @!P2 LOP3.LUT R15, R15, 0x80000000, R7.reuse, 0xf8, !PT ;  /* 0x800000000f0fa812 */ /* 0x100fe400078ef807 */
[----:B------:R-:W-:Y:S02]  /*0bd0*/  LOP3.LUT R9, R9, 0x800fffff, R7, 0xf8, !PT ;  /* 0x800fffff09097812 */ /* 0x000fe400078ef807 */
[----:B------:R-:W-:Y:S01]  /*0be0*/  @!P2 LOP3.LUT R23, R15, 0x100000, RZ, 0xfc, !PT ;  /* 0x001000000f17a812 */ /* 0x000fe200078efcff */
[----:B------:R-:W-:-:S05]  /*0bf0*/  DFMA R18, R16, -R2, 1 ;  /* 0x3ff000001012742b */ /* 0x000fca0000000802 */
[----:B------:R-:W-:Y:S01]  /*0c00*/  @!P2 DFMA R8, R8, 2, -R22 ;  /* 0x400000000808a82b */ /* 0x000fe20000000816 */
[----:B------:R-:W-:Y:S02]  /*0c10*/  IMAD.MOV.U32 R23, RZ, RZ, R13 ;  /* 0x000000ffff177224 */ /* 0x000fe400078e000d */
[----:B------:R-:W-:Y:S01]  /*0c20*/  DFMA R16, R16, R18, R16 ;  /* 0x000000121010722b */ /* 0x000fe20000000010 */
[----:B------:R-:W-:Y:S02]  /*0c30*/  MOV R22, R20 ;  /* 0x0000001400167202 */ /* 0x000fe40000000f00 */
[----:B------:R-:W-:-:S04]  /*0c40*/  @!P0 LOP3.LUT R22, R3, 0x7ff00000, RZ, 0xc0, !PT ;  /* 0x7ff0000003168812 */ /* 0x000fc800078ec0ff */
[----:B------:R-:W-:Y:S01]  /*0c50*/  @!P2 LOP3.LUT R23, R9, 0x7ff00000, RZ, 0xc0, !PT ;  /* 0x7ff000000917a812 */ /* 0x000fe200078ec0ff */
[----:B------:R-:W-:Y:S01]  /*0c60*/  VIADD R24, R22, 0xffffffff ;  /* 0xffffffff16187836 */ /* 0x000fe20000000000 */
[----:B------:R-:W-:-:S03]  /*0c70*/  DMUL R18, R16, R8 ;  /* 0x0000000810127228 */ /* 0x000fc60000000000 */
[----:B------:R-:W-:-:S05]  /*0c80*/  VIADD R15, R23, 0xffffffff ;  /* 0xffffffff170f7836 */ /* 0x000fca0000000000 */
[----:B------:R-:W-:Y:S01]  /*0c90*/  ISETP.GT.U32.AND P0, PT, R15, 0x7feffffe, PT ;  /* 0x7feffffe0f00780c */ /* 0x000fe20003f04070 */
[----:B------:R-:W-:-:S03]  /*0ca0*/  DFMA R20, R18, -R2, R8 ;  /* 0x800000021214722b */ /* 0x000fc60000000008 */
[----:B------:R-:W-:-:S05]  /*0cb0*/  ISETP.GT.U32.OR P0, PT, R24, 0x7feffffe, P0 ;  /* 0x7feffffe1800780c */ /* 0x000fca0000704470 */
[----:B------:R-:W-:-:S08]  /*0cc0*/  DFMA R16, R16, R20, R18 ;  /* 0x000000141010722b */ /* 0x000fd00000000012 */
[----:B------:R-:W-:Y:S05]  /*0cd0*/  @P0 BRA `(.L_x_7) ;  /* 0x00000000006c0947 */ /* 0x000fea0003800000 */
[----:B------:R-:W-:-:S04]  /*0ce0*/  LOP3.LUT R18, R11, 0x7ff00000, RZ, 0xc0, !PT ;  /* 0x7ff000000b127812 */ /* 0x000fc800078ec0ff */
[CC--:B------:R-:W-:Y:S02]  /*0cf0*/  VIADDMNMX R6, R13.reuse, -R18.reuse, 0xb9600000, !PT ;  /* 0xb96000000d067446 */ /* 0x0c0fe40007800912 */
[----:B------:R-:W-:Y:S02]  /*0d00*/  ISETP.GE.U32.AND P0, PT, R13, R18, PT ;  /* 0x000000120d00720c */ /* 0x000fe40003f06070 */
[----:B------:R-:W-:Y:S02]  /*0d10*/  VIMNMX R6, PT, PT, R6, 0x46a00000, PT ;  /* 0x46a0000006067848 */ /* 0x000fe40003fe0100 */
[----:B------:R-:W-:-:S05]  /*0d20*/  SEL R13, R14, 0x63400000, !P0 ;  /* 0x634000000e0d7807 */ /* 0x000fca0004000000 */
[----:B------:R-:W-:Y:S02]  /*0d30*/  IMAD.IADD R13, R6, 0x1, -R13 ;  /* 0x00000001060d7824 */ /* 0x000fe400078e0a0d */
[----:B------:R-:W-:Y:S02]  /*0d40*/  IMAD.MOV.U32 R6, RZ, RZ, RZ ;  /* 0x000000ffff067224 */ /* 0x000fe400078e00ff */
[----:B------:R-:W-:-:S06]  /*0d50*/  VIADD R7, R13, 0x7fe00000 ;  /* 0x7fe000000d077836 */ /* 0x000fcc0000000000 */
[----:B------:R-:W-:-:S10]  /*0d60*/  DMUL R14, R16, R6 ;  /* 0x00000006100e7228 */ /* 0x000fd40000000000 */
[----:B------:R-:W-:-:S13]  /*0d70*/  FSETP.GTU.AND P0, PT, |R15|, 1.469367938527859385e-39, PT ;  /* 0x001000000f00780b */ /* 0x000fda0003f0c200 */
[----:B------:R-:W-:Y:S05]  /*0d80*/  @P0 BRA `(.L_x_8) ;  /* 0x0000000000940947 */ /* 0x000fea0003800000 */
[----:B------:R-:W-:Y:S01]  /*0d90*/  DFMA R2, R16, -R2, R8 ;  /* 0x800000021002722b */ /* 0x000fe20000000008 */
[----:B------:R-:W-:-:S09]  /*0da0*/  IMAD.MOV.U32 R6, RZ, RZ, RZ ;  /* 0x000000ffff067224 */ /* 0x000fd200078e00ff */
[C---:B------:R-:W-:Y:S02]  /*0db0*/  FSETP.NEU.AND P0, PT, R3.reuse, RZ, PT ;  /* 0x000000ff0300720b */ /* 0x040fe40003f0d000 */
[----:B------:R-:W-:-:S04]  /*0dc0*/  LOP3.LUT R11, R3, 0x80000000, R11, 0x48, !PT ;  /* 0x80000000030b7812 */ /* 0x000fc800078e480b */
[----:B------:R-:W-:-:S07]  /*0dd0*/  LOP3.LUT R7, R11, R7, RZ, 0xfc, !PT ;  /* 0x000000070b077212 */ /* 0x000fce00078efcff */
[----:B------:R-:W-:Y:S05]  /*0de0*/  @!P0 BRA `(.L_x_8) ;  /* 0x00000000007c8947 */ /* 0x000fea0003800000 */
[----:B------:R-:W-:Y:S01]  /*0df0*/  IMAD.MOV R3, RZ, RZ, -R13 ;  /* 0x000000ffff037224 */ /* 0x000fe200078e0a0d */
[----:B------:R-:W-:Y:S01]  /*0e00*/  DMUL.RP R6, R16, R6 ;  /* 0x0000000610067228 */ /* 0x000fe20000008000 */
[----:B------:R-:W-:Y:S01]  /*0e10*/  IMAD.MOV.U32 R2, RZ, RZ, RZ ;  /* 0x000000ffff027224 */ /* 0x000fe200078e00ff */
[----:B------:R-:W-:-:S05]  /*0e20*/  IADD3 R13, PT, PT, -R13, -0x43300000, RZ ;  /* 0xbcd000000d0d7810 */ /* 0x000fca0007ffe1ff */
[----:B------:R-:W-:-:S03]  /*0e30*/  DFMA R2, R14, -R2, R16 ;  /* 0x800000020e02722b */ /* 0x000fc60000000010 */
[----:B------:R-:W-:-:S07]  /*0e40*/  LOP3.LUT R11, R7, R11, RZ, 0x3c, !PT ;  /* 0x0000000b070b7212 */ /* 0x000fce00078e3cff */
[----:B------:R-:W-:-:S04]  /*0e50*/  FSETP.NEU.AND P0, PT, |R3|, R13, PT ;  /* 0x0000000d0300720b */ /* 0x000fc80003f0d200 */
[----:B------:R-:W-:Y:S02]  /*0e60*/  FSEL R14, R6, R14, !P0 ;  /* 0x0000000e060e7208 */ /* 0x000fe40004000000 */
[----:B------:R-:W-:Y:S01]  /*0e70*/  FSEL R15, R11, R15, !P0 ;  /* 0x0000000f0b0f7208 */ /* 0x000fe20004000000 */
[----:B------:R-:W-:Y:S06]  /*0e80*/  BRA `(.L_x_8) ;  /* 0x0000000000547947 */ /* 0x000fec0003800000 */
.L_x_7:
[----:B------:R-:W-:-:S14]  /*0e90*/  DSETP.NAN.AND P0, PT, R6, R6, PT ;  /* 0x000000060600722a */ /* 0x000fdc0003f08000 */
[----:B------:R-:W-:Y:S05]  /*0ea0*/  @P0 BRA `(.L_x_9) ;  /* 0x0000000000440947 */ /* 0x000fea0003800000 */
[----:B------:R-:W-:-:S14]  /*0eb0*/  DSETP.NAN.AND P0, PT, R10, R10, PT ;  /* 0x0000000a0a00722a */ /* 0x000fdc0003f08000 */
[----:B------:R-:W-:Y:S05]  /*0ec0*/  @P0 BRA `(.L_x_10) ;  /* 0x0000000000300947 */ /* 0x000fea0003800000 */
[----:B------:R-:W-:Y:S01]  /*0ed0*/  ISETP.NE.AND P0, PT, R23, R22, PT ;  /* 0x000000161700720c */ /* 0x000fe20003f05270 */
[----:B------:R-:W-:Y:S01]  /*0ee0*/  IMAD.MOV.U32 R14, RZ, RZ, 0x0 ;  /* 0x00000000ff0e7424 */ /* 0x000fe200078e00ff */
[----:B------:R-:W-:-:S11]  /*0ef0*/  MOV R15, 0xfff80000 ;  /* 0xfff80000000f7802 */ /* 0x000fd60000000f00 */
[----:B------:R-:W-:Y:S05]  /*0f00*/  @!P0 BRA `(.L_x_8) ;  /* 0x0000000000348947 */ /* 0x000fea0003800000 */
[----:B------:R-:W-:Y:S02]  /*0f10*/  ISETP.NE.AND P0, PT, R23, 0x7ff00000, PT ;  /* 0x7ff000001700780c */ /* 0x000fe40003f05270 */
[----:B------:R-:W-:Y:S02]  /*0f20*/  LOP3.LUT R15, R7, 0x80000000, R11, 0x48, !PT ;  /* 0x80000000070f7812 */ /* 0x000fe400078e480b */
[----:B------:R-:W-:-:S13]  /*0f30*/  ISETP.EQ.OR P0, PT, R22, RZ, !P0 ;  /* 0x000000ff1600720c */ /* 0x000fda0004702670 */
[----:B------:R-:W-:Y:S01]  /*0f40*/  @P0 LOP3.LUT R2, R15, 0x7ff00000, RZ, 0xfc, !PT ;  /* 0x7ff000000f020812 */ /* 0x000fe200078efcff */
[----:B------:R-:W-:Y:S02]  /*0f50*/  @!P0 IMAD.MOV.U32 R14, RZ, RZ, RZ ;  /* 0x000000ffff0e8224 */ /* 0x000fe400078e00ff */
[----:B------:R-:W-:Y:S02]  /*0f60*/  @P0 IMAD.MOV.U32 R14, RZ, RZ, RZ ;  /* 0x000000ffff0e0224 */ /* 0x000fe400078e00ff */
[----:B------:R-:W-:Y:S01]  /*0f70*/  @P0 IMAD.MOV.U32 R15, RZ, RZ, R2 ;  /* 0x000000ffff0f0224 */ /* 0x000fe200078e0002 */
[----:B------:R-:W-:Y:S06]  /*0f80*/  BRA `(.L_x_8) ;  /* 0x0000000000147947 */ /* 0x000fec0003800000 */
.L_x_10:
[----:B------:R-:W-:Y:S01]  /*0f90*/  LOP3.LUT R15, R11, 0x80000, RZ, 0xfc, !PT ;  /* 0x000800000b0f7812 */ /* 0x000fe200078efcff */
[----:B------:R-:W-:Y:S01]  /*0fa0*/  IMAD.MOV.U32 R14, RZ, RZ, R10 ;  /* 0x000000ffff0e7224 */ /* 0x000fe200078e000a */
[----:B------:R-:W-:Y:S06]  /*0fb0*/  BRA `(.L_x_8) ;  /* 0x0000000000087947 */ /* 0x000fec0003800000 */
.L_x_9:
[----:B------:R-:W-:Y:S01]  /*0fc0*/  LOP3.LUT R15, R7, 0x80000, RZ, 0xfc, !PT ;  /* 0x00080000070f7812 */ /* 0x000fe200078efcff */
[----:B------:R-:W-:-:S07]  /*0fd0*/  IMAD.MOV.U32 R14, RZ, RZ, R6 ;  /* 0x000000ffff0e7224 */ /* 0x000fce00078e0006 */
.L_x_8:
[----:B------:R-:W-:Y:S05]  /*0fe0*/  BSYNC.RECONVERGENT B1 ;  /* 0x0000000000017941 */ /* 0x000fea0003800200 */
.L_x_6:
[----:B------:R-:W-:Y:S02]  /*0ff0*/  IMAD.MOV.U32 R13, RZ, RZ, 0x0 ;  /* 0x00000000ff0d7424 */ /* 0x000fe400078e00ff */
[----:B------:R-:W-:Y:S02]  /*1000*/  IMAD.MOV.U32 R2, RZ, RZ, R14 ;  /* 0x000000ffff027224 */ /* 0x000fe400078e000e */
[----:B------:R-:W-:Y:S01]  /*1010*/  IMAD.MOV.U32 R3, RZ, RZ, R15 ;  /* 0x000000ffff037224 */ /* 0x000fe200078e000f */
[----:B------:R-:W-:Y:S06]  /*1020*/  RET.REL.NODEC R12 `(_Z11eliminationPdii) ;  /* 0xffffffec0cf47950 */ /* 0x000fec0003c3ffff */
.L_x_11:
[----:B------:R-:W-:-:S00]  /*1030*/  BRA `(.L_x_11) ;  /* 0xfffffffc00fc7947 */ /* 0x000fc0000383ffff */
[----:B------:R-:W-:-:S00]  /*1040*/  NOP ;  /* 0x0000000000007918 */ /* 0x000fc00000000000 */
        /* <DEDUP_REMOVED lines=11> */
.L_x_12:


//--------------------- .nv.shared.reserved.0     --------------------------
	.section	.nv.shared.reserved.0,"aw",@nobits
	.weak		__nv_reservedSMEM_offset_0_alias
	.size		__nv_reservedSMEM_offset_0_alias, 0, 64
	.other		__nv_reservedSMEM_offset_0_alias,@"STO_CUDA_RESERVED_SHARED STV_DEFAULT"
__nv_reservedSMEM_offset_0_alias:
	.zero		0
	.zero		64


//--------------------- .nv.constant0._Z11eliminationPdii --------------------------
	.section	.nv.constant0._Z11eliminationPdii,"a",@progbits
	.sectionflags	@""
	.align	4
.nv.constant0._Z11eliminationPdii:
	.zero		912


//--------------------- SYMBOLS --------------------------

	.type		.nv.reservedSmem.offset0,@object
	.size		.nv.reservedSmem.offset0,0x4
